//
// Generated by NVIDIA NVVM Compiler
//
// Compiler Build ID: CL-36424714
// Cuda compilation tools, release 13.0, V13.0.88
// Based on NVVM 20.0.0
//

.version 9.0
.target sm_100
.address_size 64

	// .globl	_Z3addPKdS0_Pd

.visible .entry _Z3addPKdS0_Pd(
	.param .u64 .ptr .align 1 _Z3addPKdS0_Pd_param_0,
	.param .u64 .ptr .align 1 _Z3addPKdS0_Pd_param_1,
	.param .u64 .ptr .align 1 _Z3addPKdS0_Pd_param_2
)
{
	.reg .b32 	%r<5>;
	.reg .b64 	%rd<11>;
	.reg .b64 	%fd<4>;

	ld.param.u64 	%rd1, [_Z3addPKdS0_Pd_param_0];
	ld.param.u64 	%rd2, [_Z3addPKdS0_Pd_param_1];
	ld.param.u64 	%rd3, [_Z3addPKdS0_Pd_param_2];
	cvta.to.global.u64 	%rd4, %rd3;
	cvta.to.global.u64 	%rd5, %rd2;
	cvta.to.global.u64 	%rd6, %rd1;
	mov.u32 	%r1, %ntid.x;
	mov.u32 	%r2, %ctaid.x;
	mov.u32 	%r3, %tid.x;
	mad.lo.s32 	%r4, %r1, %r2, %r3;
	mul.wide.s32 	%rd7, %r4, 8;
	add.s64 	%rd8, %rd6, %rd7;
	ld.global.f64 	%fd1, [%rd8];
	add.s64 	%rd9, %rd5, %rd7;
	ld.global.f64 	%fd2, [%rd9];
	add.f64 	%fd3, %fd1, %fd2;
	add.s64 	%rd10, %rd4, %rd7;
	st.global.f64 	[%rd10], %fd3;
	ret;

}


// ===== COMPILED SASS (sm_100) =====

	.target	sm_100

	.elftype	@"ET_EXEC"


//--------------------- .note.nv.tkinfo           --------------------------
	.section	.note.nv.tkinfo,"",@"SHT_NOTE"
	.sectionflags	@"SHF_NOTE_NV_TKINFO"
	.tkinfo
        /*0018*/ 	.word	0x00000002
        /*0030*/ 	.string	""
        /*0030*/ 	.string	"ptxas"
        /*0030*/ 	.string	"Cuda compilation tools, release 13.0, V13.0.88"
        /*0030*/ 	.string	"Build cuda_13.0.r13.0/compiler.36424714_0"
        /*0030*/ 	.string	"-arch sm_100 -m 64 "



//--------------------- .note.nv.cuinfo           --------------------------
	.section	.note.nv.cuinfo,"",@"SHT_NOTE"
	.sectionflags	@"SHF_NOTE_NV_CUINFO"
        /*0018*/ 	.short	0x0002
        /*001a*/ 	.short	0x0064
        /*001c*/ 	.short	0x0082
	.zero		2


//--------------------- .nv.info                  --------------------------
	.section	.nv.info,"",@"SHT_CUDA_INFO"
	.align	4


	//----- nvinfo : EIATTR_REGCOUNT
	.align		4
        /*0000*/ 	.byte	0x04, 0x2f
        /*0002*/ 	.short	(.L_1 - .L_0)
	.align		4
.L_0:
        /*0004*/ 	.word	index@(_Z3addPKdS0_Pd)
        /*0008*/ 	.word	0x0000000e


	//----- nvinfo : EIATTR_FRAME_SIZE
	.align		4
.L_1:
        /*000c*/ 	.byte	0x04, 0x11
        /*000e*/ 	.short	(.L_3 - .L_2)
	.align		4
.L_2:
        /*0010*/ 	.word	index@(_Z3addPKdS0_Pd)
        /*0014*/ 	.word	0x00000000


	//----- nvinfo : EIATTR_MIN_STACK_SIZE
	.align		4
.L_3:
        /*0018*/ 	.byte	0x04, 0x12
        /*001a*/ 	.short	(.L_5 - .L_4)
	.align		4
.L_4:
        /*001c*/ 	.word	index@(_Z3addPKdS0_Pd)
        /*0020*/ 	.word	0x00000000
.L_5:


//--------------------- .nv.compat                --------------------------
	.section	.nv.compat,"",@"SHT_CUDA_COMPAT_INFO"
	.align	4
        /*0000*/ 	.byte	0x02, 0x09, 0x00, 0x00, 0x02, 0x02, 0x01, 0x00, 0x02, 0x05, 0x05, 0x00, 0x03, 0x07, 0x01, 0x01
        /*0010*/ 	.byte	0x02, 0x03, 0x00, 0x00, 0x02, 0x06, 0x01, 0x00, 0x04, 0x0b, 0x08, 0x00, 0x01, 0x00, 0x00, 0x00
        /*0020*/ 	.byte	0x00, 0x00, 0x00, 0x00


//--------------------- .nv.info._Z3addPKdS0_Pd   --------------------------
	.section	.nv.info._Z3addPKdS0_Pd,"",@"SHT_CUDA_INFO"
	.sectionflags	@""
	.align	4


	//----- nvinfo : EIATTR_CUDA_API_VERSION
	.align		4
        /*0000*/ 	.byte	0x04, 0x37
        /*0002*/ 	.short	(.L_7 - .L_6)
.L_6:
        /*0004*/ 	.word	0x00000082


	//----- nvinfo : EIATTR_KPARAM_INFO
	.align		4
.L_7:
        /*0008*/ 	.byte	0x04, 0x17
        /*000a*/ 	.short	(.L_9 - .L_8)
.L_8:
        /*000c*/ 	.word	0x00000000
        /*0010*/ 	.short	0x0002
        /*0012*/ 	.short	0x0010
        /*0014*/ 	.byte	0x00, 0xf5, 0x21, 0x00


	//----- nvinfo : EIATTR_KPARAM_INFO
	.align		4
.L_9:
        /*0018*/ 	.byte	0x04, 0x17
        /*001a*/ 	.short	(.L_11 - .L_10)
.L_10:
        /*001c*/ 	.word	0x00000000
        /*0020*/ 	.short	0x0001
        /*0022*/ 	.short	0x0008
        /*0024*/ 	.byte	0x00, 0xf5, 0x21, 0x00


	//----- nvinfo : EIATTR_KPARAM_INFO
	.align		4
.L_11:
        /*0028*/ 	.byte	0x04, 0x17
        /*002a*/ 	.short	(.L_13 - .L_12)
.L_12:
        /*002c*/ 	.word	0x00000000
        /*0030*/ 	.short	0x0000
        /*0032*/ 	.short	0x0000
        /*0034*/ 	.byte	0x00, 0xf5, 0x21, 0x00


	//----- nvinfo : EIATTR_SPARSE_MMA_MASK
	.align		4
.L_13:
        /*0038*/ 	.byte	0x03, 0x50
        /*003a*/ 	.short	0x0000


	//----- nvinfo : EIATTR_MAXREG_COUNT
	.align		4
        /*003c*/ 	.byte	0x03, 0x1b
        /*003e*/ 	.short	0x00ff


	//----- nvinfo : EIATTR_MERCURY_ISA_VERSION
	.align		4
        /*0040*/ 	.byte	0x03, 0x5f
        /*0042*/ 	.short	0x0101


	//----- nvinfo : EIATTR_VRC_CTA_INIT_COUNT
	.align		4
        /*0044*/ 	.byte	0x02, 0x4a
	.zero		1
	.zero		1


	//----- nvinfo : EIATTR_EXIT_INSTR_OFFSETS
	.align		4
        /*0048*/ 	.byte	0x04, 0x1c
        /*004a*/ 	.short	(.L_15 - .L_14)


	//   ....[0]....
.L_14:
        /*004c*/ 	.word	0x00000100


	//----- nvinfo : EIATTR_CBANK_PARAM_SIZE
	.align		4
.L_15:
        /*0050*/ 	.byte	0x03, 0x19
        /*0052*/ 	.short	0x0018


	//----- nvinfo : EIATTR_PARAM_CBANK
	.align		4
        /*0054*/ 	.byte	0x04, 0x0a
        /*0056*/ 	.short	(.L_17 - .L_16)
	.align		4
.L_16:
        /*0058*/ 	.word	index@(.nv.constant0._Z3addPKdS0_Pd)
        /*005c*/ 	.short	0x0380
        /*005e*/ 	.short	0x0018


	//----- nvinfo : EIATTR_SW_WAR
	.align		4
.L_17:
        /*0060*/ 	.byte	0x04, 0x36
        /*0062*/ 	.short	(.L_19 - .L_18)
.L_18:
        /*0064*/ 	.word	0x00000008
.L_19:


//--------------------- .nv.callgraph             --------------------------
	.section	.nv.callgraph,"",@"SHT_CUDA_CALLGRAPH"
	.align	4
	.sectionentsize	8
	.align		4
        /*0000*/ 	.word	0x00000000
	.align		4
        /*0004*/ 	.word	0xffffffff
	.align		4
        /*0008*/ 	.word	0x00000000
	.align		4
        /*000c*/ 	.word	0xfffffffe
	.align		4
        /*0010*/ 	.word	0x00000000
	.align		4
        /*0014*/ 	.word	0xfffffffd
	.align		4
        /*0018*/ 	.word	0x00000000
	.align		4
        /*001c*/ 	.word	0xfffffffc


//--------------------- .text._Z3addPKdS0_Pd      --------------------------
	.section	.text._Z3addPKdS0_Pd,"ax",@progbits
	.align	128
        .global         _Z3addPKdS0_Pd
        .type           _Z3addPKdS0_Pd,@function
        .size           _Z3addPKdS0_Pd,(.L_x_1 - _Z3addPKdS0_Pd)
        .other          _Z3addPKdS0_Pd,@"STO_CUDA_ENTRY STV_DEFAULT"
_Z3addPKdS0_Pd:
.text._Z3addPKdS0_Pd:
[----:B------:R-:W-:Y:S01]  /*0000*/  LDC R1, c[0x0][0x37c] ;  /* 0x0000df00ff017b82 */ /* 0x000fe20000000800 */
[----:B------:R-:W0:Y:S07]  /*0010*/  S2R R11, SR_CTAID.X ;  /* 0x00000000000b7919 */ /* 0x000e2e0000002500 */
[----:B------:R-:W1:Y:S01]  /*0020*/  LDC.64 R2, c[0x0][0x380] ;  /* 0x0000e000ff027b82 */ /* 0x000e620000000a00 */
[----:B------:R-:W0:Y:S01]  /*0030*/  LDCU UR6, c[0x0][0x360] ;  /* 0x00006c00ff0677ac */ /* 0x000e220008000800 */
[----:B------:R-:W0:Y:S01]  /*0040*/  S2R R0, SR_TID.X ;  /* 0x0000000000007919 */ /* 0x000e220000002100 */
[----:B------:R-:W2:Y:S05]  /*0050*/  LDCU.64 UR4, c[0x0][0x358] ;  /* 0x00006b00ff0477ac */ /* 0x000eaa0008000a00 */
[----:B------:R-:W3:Y:S08]  /*0060*/  LDC.64 R4, c[0x0][0x388] ;  /* 0x0000e200ff047b82 */ /* 0x000ef00000000a00 */
[----:B------:R-:W4:Y:S01]  /*0070*/  LDC.64 R8, c[0x0][0x390] ;  /* 0x0000e400ff087b82 */ /* 0x000f220000000a00 */
[----:B0-----:R-:W-:-:S04]  /*0080*/  IMAD R11, R11, UR6, R0 ;  /* 0x000000060b0b7c24 */ /* 0x001fc8000f8e0200 */
[----:B-1----:R-:W-:-:S04]  /*0090*/  IMAD.WIDE R2, R11, 0x8, R2 ;  /* 0x000000080b027825 */ /* 0x002fc800078e0202 */
[C---:B---3--:R-:W-:Y:S02]  /*00a0*/  IMAD.WIDE R4, R11.reuse, 0x8, R4 ;  /* 0x000000080b047825 */ /* 0x048fe400078e0204 */
[----:B--2---:R-:W2:Y:S04]  /*00b0*/  LDG.E.64 R2, desc[UR4][R2.64] ;  /* 0x0000000402027981 */ /* 0x004ea8000c1e1b00 */
[----:B------:R-:W2:Y:S01]  /*00c0*/  LDG.E.64 R4, desc[UR4][R4.64] ;  /* 0x0000000404047981 */ /* 0x000ea2000c1e1b00 */
[----:B----4-:R-:W-:Y:S01]  /*00d0*/  IMAD.WIDE R8, R11, 0x8, R8 ;  /* 0x000000080b087825 */ /* 0x010fe200078e0208 */
[----:B--2---:R-:W-:-:S07]  /*00e0*/  DADD R6, R2, R4 ;  /* 0x0000000002067229 */ /* 0x004fce0000000004 */
[----:B------:R-:W-:Y:S01]  /*00f0*/  STG.E.64 desc[UR4][R8.64], R6 ;  /* 0x0000000608007986 */ /* 0x000fe2000c101b04 */
[----:B------:R-:W-:Y:S05]  /*0100*/  EXIT ;  /* 0x000000000000794d */ /* 0x000fea0003800000 */
.L_x_0:
[----:B------:R-:W-:-:S00]  /*0110*/  BRA `(.L_x_0) ;  /* 0xfffffffc00fc7947 */ /* 0x000fc0000383ffff */
[----:B------:R-:W-:-:S00]  /*0120*/  NOP ;  /* 0x0000000000007918 */ /* 0x000fc00000000000 */
        /* <DEDUP_REMOVED lines=13> */
.L_x_1:


//--------------------- .nv.shared.reserved.0     --------------------------
	.section	.nv.shared.reserved.0,"aw",@nobits
	.weak		__nv_reservedSMEM_offset_0_alias
	.size		__nv_reservedSMEM_offset_0_alias, 0, 64
	.other		__nv_reservedSMEM_offset_0_alias,@"STO_CUDA_RESERVED_SHARED STV_DEFAULT"
__nv_reservedSMEM_offset_0_alias:
	.zero		0
	.zero		64


//--------------------- .nv.constant0._Z3addPKdS0_Pd --------------------------
	.section	.nv.constant0._Z3addPKdS0_Pd,"a",@progbits
	.sectionflags	@""
	.align	4
.nv.constant0._Z3addPKdS0_Pd:
	.zero		920


//--------------------- SYMBOLS --------------------------

	.type		.nv.reservedSmem.offset0,@object
	.size		.nv.reservedSmem.offset0,0x4
